//
// Generated by NVIDIA NVVM Compiler
//
// Compiler Build ID: CL-36424714
// Cuda compilation tools, release 13.0, V13.0.88
// Based on NVVM 20.0.0
//

.version 9.0
.target sm_100
.address_size 64

	// .globl	_Z8gpu_HeatPfS_i

.visible .entry _Z8gpu_HeatPfS_i(
	.param .u64 .ptr .align 1 _Z8gpu_HeatPfS_i_param_0,
	.param .u64 .ptr .align 1 _Z8gpu_HeatPfS_i_param_1,
	.param .u32 _Z8gpu_HeatPfS_i_param_2
)
{
	.reg .pred 	%p<6>;
	.reg .b32 	%r<18>;
	.reg .b32 	%f<9>;
	.reg .b64 	%rd<12>;

	ld.param.u64 	%rd1, [_Z8gpu_HeatPfS_i_param_0];
	ld.param.u64 	%rd2, [_Z8gpu_HeatPfS_i_param_1];
	ld.param.u32 	%r4, [_Z8gpu_HeatPfS_i_param_2];
	mov.u32 	%r5, %ctaid.x;
	mov.u32 	%r6, %ntid.x;
	mov.u32 	%r7, %tid.x;
	mad.lo.s32 	%r1, %r5, %r6, %r7;
	mov.u32 	%r8, %ctaid.y;
	mov.u32 	%r9, %ntid.y;
	mov.u32 	%r10, %tid.y;
	mad.lo.s32 	%r11, %r8, %r9, %r10;
	or.b32  	%r12, %r7, %r5;
	setp.eq.s32 	%p1, %r12, 0;
	or.b32  	%r13, %r10, %r8;
	setp.eq.s32 	%p2, %r13, 0;
	add.s32 	%r14, %r4, -1;
	max.s32 	%r15, %r1, %r11;
	setp.ge.s32 	%p3, %r15, %r14;
	or.pred  	%p4, %p1, %p2;
	or.pred  	%p5, %p4, %p3;
	@%p5 bra 	$L__BB0_2;
	cvta.to.global.u64 	%rd3, %rd1;
	cvta.to.global.u64 	%rd4, %rd2;
	mad.lo.s32 	%r16, %r4, %r1, %r11;
	mul.wide.s32 	%rd5, %r16, 4;
	add.s64 	%rd6, %rd3, %rd5;
	ld.global.f32 	%f1, [%rd6+-4];
	sub.s32 	%r17, %r16, %r4;
	mul.wide.s32 	%rd7, %r17, 4;
	add.s64 	%rd8, %rd3, %rd7;
	ld.global.f32 	%f2, [%rd8];
	add.f32 	%f3, %f1, %f2;
	ld.global.f32 	%f4, [%rd6+4];
	add.f32 	%f5, %f3, %f4;
	mul.wide.s32 	%rd9, %r4, 4;
	add.s64 	%rd10, %rd6, %rd9;
	ld.global.f32 	%f6, [%rd10];
	add.f32 	%f7, %f5, %f6;
	mul.f32 	%f8, %f7, 0f3E800000;
	add.s64 	%rd11, %rd4, %rd5;
	st.global.f32 	[%rd11], %f8;
$L__BB0_2:
	ret;

}


// ===== COMPILED SASS (sm_100) =====

	.target	sm_100

	.elftype	@"ET_EXEC"


//--------------------- .note.nv.tkinfo           --------------------------
	.section	.note.nv.tkinfo,"",@"SHT_NOTE"
	.sectionflags	@"SHF_NOTE_NV_TKINFO"
	.tkinfo
        /*0018*/ 	.word	0x00000002
        /*0030*/ 	.string	""
        /*0030*/ 	.string	"ptxas"
        /*0030*/ 	.string	"Cuda compilation tools, release 13.0, V13.0.88"
        /*0030*/ 	.string	"Build cuda_13.0.r13.0/compiler.36424714_0"
        /*0030*/ 	.string	"-arch sm_100 -m 64 "



//--------------------- .note.nv.cuinfo           --------------------------
	.section	.note.nv.cuinfo,"",@"SHT_NOTE"
	.sectionflags	@"SHF_NOTE_NV_CUINFO"
        /*0018*/ 	.short	0x0002
        /*001a*/ 	.short	0x0064
        /*001c*/ 	.short	0x0082
	.zero		2


//--------------------- .nv.info                  --------------------------
	.section	.nv.info,"",@"SHT_CUDA_INFO"
	.align	4


	//----- nvinfo : EIATTR_REGCOUNT
	.align		4
        /*0000*/ 	.byte	0x04, 0x2f
        /*0002*/ 	.short	(.L_1 - .L_0)
	.align		4
.L_0:
        /*0004*/ 	.word	index@(_Z8gpu_HeatPfS_i)
        /*0008*/ 	.word	0x00000010


	//----- nvinfo : EIATTR_FRAME_SIZE
	.align		4
.L_1:
        /*000c*/ 	.byte	0x04, 0x11
        /*000e*/ 	.short	(.L_3 - .L_2)
	.align		4
.L_2:
        /*0010*/ 	.word	index@(_Z8gpu_HeatPfS_i)
        /*0014*/ 	.word	0x00000000


	//----- nvinfo : EIATTR_MIN_STACK_SIZE
	.align		4
.L_3:
        /*0018*/ 	.byte	0x04, 0x12
        /*001a*/ 	.short	(.L_5 - .L_4)
	.align		4
.L_4:
        /*001c*/ 	.word	index@(_Z8gpu_HeatPfS_i)
        /*0020*/ 	.word	0x00000000
.L_5:


//--------------------- .nv.compat                --------------------------
	.section	.nv.compat,"",@"SHT_CUDA_COMPAT_INFO"
	.align	4
        /*0000*/ 	.byte	0x02, 0x09, 0x00, 0x00, 0x02, 0x02, 0x01, 0x00, 0x02, 0x05, 0x05, 0x00, 0x03, 0x07, 0x01, 0x01
        /*0010*/ 	.byte	0x02, 0x03, 0x00, 0x00, 0x02, 0x06, 0x01, 0x00, 0x04, 0x0b, 0x08, 0x00, 0x09, 0x00, 0x00, 0x00
        /*0020*/ 	.byte	0x00, 0x00, 0x00, 0x00


//--------------------- .nv.info._Z8gpu_HeatPfS_i --------------------------
	.section	.nv.info._Z8gpu_HeatPfS_i,"",@"SHT_CUDA_INFO"
	.sectionflags	@""
	.align	4


	//----- nvinfo : EIATTR_CUDA_API_VERSION
	.align		4
        /*0000*/ 	.byte	0x04, 0x37
        /*0002*/ 	.short	(.L_7 - .L_6)
.L_6:
        /*0004*/ 	.word	0x00000082


	//----- nvinfo : EIATTR_KPARAM_INFO
	.align		4
.L_7:
        /*0008*/ 	.byte	0x04, 0x17
        /*000a*/ 	.short	(.L_9 - .L_8)
.L_8:
        /*000c*/ 	.word	0x00000000
        /*0010*/ 	.short	0x0002
        /*0012*/ 	.short	0x0010
        /*0014*/ 	.byte	0x00, 0xf0, 0x11, 0x00


	//----- nvinfo : EIATTR_KPARAM_INFO
	.align		4
.L_9:
        /*0018*/ 	.byte	0x04, 0x17
        /*001a*/ 	.short	(.L_11 - .L_10)
.L_10:
        /*001c*/ 	.word	0x00000000
        /*0020*/ 	.short	0x0001
        /*0022*/ 	.short	0x0008
        /*0024*/ 	.byte	0x00, 0xf5, 0x21, 0x00


	//----- nvinfo : EIATTR_KPARAM_INFO
	.align		4
.L_11:
        /*0028*/ 	.byte	0x04, 0x17
        /*002a*/ 	.short	(.L_13 - .L_12)
.L_12:
        /*002c*/ 	.word	0x00000000
        /*0030*/ 	.short	0x0000
        /*0032*/ 	.short	0x0000
        /*0034*/ 	.byte	0x00, 0xf5, 0x21, 0x00


	//----- nvinfo : EIATTR_SPARSE_MMA_MASK
	.align		4
.L_13:
        /*0038*/ 	.byte	0x03, 0x50
        /*003a*/ 	.short	0x0000


	//----- nvinfo : EIATTR_MAXREG_COUNT
	.align		4
        /*003c*/ 	.byte	0x03, 0x1b
        /*003e*/ 	.short	0x00ff


	//----- nvinfo : EIATTR_MERCURY_ISA_VERSION
	.align		4
        /*0040*/ 	.byte	0x03, 0x5f
        /*0042*/ 	.short	0x0101


	//----- nvinfo : EIATTR_VRC_CTA_INIT_COUNT
	.align		4
        /*0044*/ 	.byte	0x02, 0x4a
	.zero		1
	.zero		1


	//----- nvinfo : EIATTR_EXIT_INSTR_OFFSETS
	.align		4
        /*0048*/ 	.byte	0x04, 0x1c
        /*004a*/ 	.short	(.L_15 - .L_14)


	//   ....[0]....
.L_14:
        /*004c*/ 	.word	0x00000100


	//   ....[1]....
        /*0050*/ 	.word	0x00000230


	//----- nvinfo : EIATTR_CBANK_PARAM_SIZE
	.align		4
.L_15:
        /*0054*/ 	.byte	0x03, 0x19
        /*0056*/ 	.short	0x0014


	//----- nvinfo : EIATTR_PARAM_CBANK
	.align		4
        /*0058*/ 	.byte	0x04, 0x0a
        /*005a*/ 	.short	(.L_17 - .L_16)
	.align		4
.L_16:
        /*005c*/ 	.word	index@(.nv.constant0._Z8gpu_HeatPfS_i)
        /*0060*/ 	.short	0x0380
        /*0062*/ 	.short	0x0014


	//----- nvinfo : EIATTR_SW_WAR
	.align		4
.L_17:
        /*0064*/ 	.byte	0x04, 0x36
        /*0066*/ 	.short	(.L_19 - .L_18)
.L_18:
        /*0068*/ 	.word	0x00000008
.L_19:


//--------------------- .nv.callgraph             --------------------------
	.section	.nv.callgraph,"",@"SHT_CUDA_CALLGRAPH"
	.align	4
	.sectionentsize	8
	.align		4
        /*0000*/ 	.word	0x00000000
	.align		4
        /*0004*/ 	.word	0xffffffff
	.align		4
        /*0008*/ 	.word	0x00000000
	.align		4
        /*000c*/ 	.word	0xfffffffe
	.align		4
        /*0010*/ 	.word	0x00000000
	.align		4
        /*0014*/ 	.word	0xfffffffd
	.align		4
        /*0018*/ 	.word	0x00000000
	.align		4
        /*001c*/ 	.word	0xfffffffc


//--------------------- .text._Z8gpu_HeatPfS_i    --------------------------
	.section	.text._Z8gpu_HeatPfS_i,"ax",@progbits
	.align	128
        .global         _Z8gpu_HeatPfS_i
        .type           _Z8gpu_HeatPfS_i,@function
        .size           _Z8gpu_HeatPfS_i,(.L_x_1 - _Z8gpu_HeatPfS_i)
        .other          _Z8gpu_HeatPfS_i,@"STO_CUDA_ENTRY STV_DEFAULT"
_Z8gpu_HeatPfS_i:
.text._Z8gpu_HeatPfS_i:
[----:B------:R-:W-:Y:S01]  /*0000*/  LDC R1, c[0x0][0x37c] ;  /* 0x0000df00ff017b82 */ /* 0x000fe20000000800 */
[----:B------:R-:W0:Y:S07]  /*0010*/  S2R R3, SR_TID.X ;  /* 0x0000000000037919 */ /* 0x000e2e0000002100 */
[----:B------:R-:W0:Y:S01]  /*0020*/  S2UR UR4, SR_CTAID.X ;  /* 0x00000000000479c3 */ /* 0x000e220000002500 */
[----:B------:R-:W1:Y:S07]  /*0030*/  S2R R5, SR_TID.Y ;  /* 0x0000000000057919 */ /* 0x000e6e0000002200 */
[----:B------:R-:W2:Y:S08]  /*0040*/  LDC R0, c[0x0][0x360] ;  /* 0x0000d800ff007b82 */ /* 0x000eb00000000800 */
[----:B------:R-:W1:Y:S08]  /*0050*/  S2UR UR5, SR_CTAID.Y ;  /* 0x00000000000579c3 */ /* 0x000e700000002600 */
[----:B------:R-:W3:Y:S01]  /*0060*/  LDC R2, c[0x0][0x364] ;  /* 0x0000d900ff027b82 */ /* 0x000ee20000000800 */
[----:B0-----:R-:W-:-:S07]  /*0070*/  LOP3.LUT P0, RZ, R3, UR4, RZ, 0xfc, !PT ;  /* 0x0000000403ff7c12 */ /* 0x001fce000f80fcff */
[----:B------:R-:W0:Y:S01]  /*0080*/  LDC R6, c[0x0][0x390] ;  /* 0x0000e400ff067b82 */ /* 0x000e220000000800 */
[----:B--2---:R-:W-:Y:S01]  /*0090*/  IMAD R0, R0, UR4, R3 ;  /* 0x0000000400007c24 */ /* 0x004fe2000f8e0203 */
[----:B-1----:R-:W-:-:S04]  /*00a0*/  LOP3.LUT P1, RZ, R5, UR5, RZ, 0xfc, !PT ;  /* 0x0000000505ff7c12 */ /* 0x002fc8000f82fcff */
[----:B------:R-:W-:Y:S01]  /*00b0*/  PLOP3.LUT P0, PT, P0, P1, PT, 0x2f, 0xf2 ;  /* 0x0000000000f2781c */ /* 0x000fe20000702577 */
[----:B---3--:R-:W-:-:S05]  /*00c0*/  IMAD R3, R2, UR5, R5 ;  /* 0x0000000502037c24 */ /* 0x008fca000f8e0205 */
[----:B------:R-:W-:Y:S02]  /*00d0*/  VIMNMX R5, PT, PT, R0, R3, !PT ;  /* 0x0000000300057248 */ /* 0x000fe40007fe0100 */
[----:B0-----:R-:W-:-:S04]  /*00e0*/  IADD3 R2, PT, PT, R6, -0x1, RZ ;  /* 0xffffffff06027810 */ /* 0x001fc80007ffe0ff */
[----:B------:R-:W-:-:S13]  /*00f0*/  ISETP.GE.OR P0, PT, R5, R2, P0 ;  /* 0x000000020500720c */ /* 0x000fda0000706670 */
[----:B------:R-:W-:Y:S05]  /*0100*/  @P0 EXIT ;  /* 0x000000000000094d */ /* 0x000fea0003800000 */
[----:B------:R-:W0:Y:S01]  /*0110*/  LDC.64 R4, c[0x0][0x380] ;  /* 0x0000e000ff047b82 */ /* 0x000e220000000a00 */
[----:B------:R-:W1:Y:S01]  /*0120*/  LDCU.64 UR4, c[0x0][0x358] ;  /* 0x00006b00ff0477ac */ /* 0x000e620008000a00 */
[----:B------:R-:W-:-:S05]  /*0130*/  IMAD R11, R0, R6, R3 ;  /* 0x00000006000b7224 */ /* 0x000fca00078e0203 */
[C---:B------:R-:W-:Y:S01]  /*0140*/  IADD3 R7, PT, PT, R11.reuse, -R6, RZ ;  /* 0x800000060b077210 */ /* 0x040fe20007ffe0ff */
[----:B------:R-:W2:Y:S01]  /*0150*/  LDC.64 R8, c[0x0][0x388] ;  /* 0x0000e200ff087b82 */ /* 0x000ea20000000a00 */
[----:B0-----:R-:W-:-:S04]  /*0160*/  IMAD.WIDE R2, R11, 0x4, R4 ;  /* 0x000000040b027825 */ /* 0x001fc800078e0204 */
[----:B------:R-:W-:Y:S01]  /*0170*/  IMAD.WIDE R4, R7, 0x4, R4 ;  /* 0x0000000407047825 */ /* 0x000fe200078e0204 */
[----:B-1----:R-:W3:Y:S03]  /*0180*/  LDG.E R0, desc[UR4][R2.64+-0x4] ;  /* 0xfffffc0402007981 */ /* 0x002ee6000c1e1900 */
[----:B------:R-:W-:Y:S01]  /*0190*/  IMAD.WIDE R6, R6, 0x4, R2 ;  /* 0x0000000406067825 */ /* 0x000fe200078e0202 */
[----:B------:R-:W4:Y:S04]  /*01a0*/  LDG.E R13, desc[UR4][R2.64+0x4] ;  /* 0x00000404020d7981 */ /* 0x000f28000c1e1900 */
[----:B------:R-:W3:Y:S04]  /*01b0*/  LDG.E R5, desc[UR4][R4.64] ;  /* 0x0000000404057981 */ /* 0x000ee8000c1e1900 */
[----:B------:R-:W5:Y:S01]  /*01c0*/  LDG.E R7, desc[UR4][R6.64] ;  /* 0x0000000406077981 */ /* 0x000f62000c1e1900 */
[----:B--2---:R-:W-:-:S04]  /*01d0*/  IMAD.WIDE R8, R11, 0x4, R8 ;  /* 0x000000040b087825 */ /* 0x004fc800078e0208 */
[----:B---3--:R-:W-:-:S04]  /*01e0*/  FADD R0, R0, R5 ;  /* 0x0000000500007221 */ /* 0x008fc80000000000 */
[----:B----4-:R-:W-:-:S04]  /*01f0*/  FADD R0, R0, R13 ;  /* 0x0000000d00007221 */ /* 0x010fc80000000000 */
[----:B-----5:R-:W-:-:S04]  /*0200*/  FADD R0, R0, R7 ;  /* 0x0000000700007221 */ /* 0x020fc80000000000 */
[----:B------:R-:W-:-:S05]  /*0210*/  FMUL R11, R0, 0.25 ;  /* 0x3e800000000b7820 */ /* 0x000fca0000400000 */
[----:B------:R-:W-:Y:S01]  /*0220*/  STG.E desc[UR4][R8.64], R11 ;  /* 0x0000000b08007986 */ /* 0x000fe2000c101904 */
[----:B------:R-:W-:Y:S05]  /*0230*/  EXIT ;  /* 0x000000000000794d */ /* 0x000fea0003800000 */
.L_x_0:
[----:B------:R-:W-:-:S00]  /*0240*/  BRA `(.L_x_0) ;  /* 0xfffffffc00fc7947 */ /* 0x000fc0000383ffff */
[----:B------:R-:W-:-:S00]  /*0250*/  NOP ;  /* 0x0000000000007918 */ /* 0x000fc00000000000 */
        /* <DEDUP_REMOVED lines=10> */
.L_x_1:


//--------------------- .nv.shared.reserved.0     --------------------------
	.section	.nv.shared.reserved.0,"aw",@nobits
	.weak		__nv_reservedSMEM_offset_0_alias
	.size		__nv_reservedSMEM_offset_0_alias, 0, 64
	.other		__nv_reservedSMEM_offset_0_alias,@"STO_CUDA_RESERVED_SHARED STV_DEFAULT"
__nv_reservedSMEM_offset_0_alias:
	.zero		0
	.zero		64


//--------------------- .nv.constant0._Z8gpu_HeatPfS_i --------------------------
	.section	.nv.constant0._Z8gpu_HeatPfS_i,"a",@progbits
	.sectionflags	@""
	.align	4
.nv.constant0._Z8gpu_HeatPfS_i:
	.zero		916


//--------------------- SYMBOLS --------------------------

	.type		.nv.reservedSmem.offset0,@object
	.size		.nv.reservedSmem.offset0,0x4
